	.headerflags	@"EF_CUDA_TEXMODE_UNIFIED EF_CUDA_64BIT_ADDRESS EF_CUDA_ACCELERATORS EF_CUDA_SM90 EF_CUDA_VIRTUAL_SM(EF_CUDA_SM90)"
	.elftype	@"ET_EXEC"


//--------------------- .nv.info                  --------------------------
	.section	.nv.info,"",@"SHT_CUDA_INFO"
	.align	4


	//----- nvinfo : EIATTR_REGCOUNT
	.align		4
        /*0000*/ 	.byte	0x04, 0x2f
        /*0002*/ 	.short	(.L_3 - .L_2)
	.align		4
.L_2:
        /*0004*/ 	.word	index@(triton_poi_fused__native_batch_norm_legit_no_training_convolution_relu_7)
        /*0008*/ 	.word	0x00000018


	//----- nvinfo : EIATTR_MIN_STACK_SIZE
	.align		4
.L_3:
        /*000c*/ 	.byte	0x04, 0x12
        /*000e*/ 	.short	(.L_5 - .L_4)
	.align		4
.L_4:
        /*0010*/ 	.word	index@(triton_poi_fused__native_batch_norm_legit_no_training_convolution_relu_7)
        /*0014*/ 	.word	0x00000000


	//----- nvinfo : EIATTR_FRAME_SIZE
	.align		4
.L_5:
        /*0018*/ 	.byte	0x04, 0x11
        /*001a*/ 	.short	(.L_7 - .L_6)
	.align		4
.L_6:
        /*001c*/ 	.word	index@(triton_poi_fused__native_batch_norm_legit_no_training_convolution_relu_7)
        /*0020*/ 	.word	0x00000000


	//----- nvinfo : EIATTR_MIN_STACK_SIZE
	.align		4
.L_7:
        /*0024*/ 	.byte	0x04, 0x12
        /*0026*/ 	.short	(.L_9 - .L_8)
	.align		4
.L_8:
        /*0028*/ 	.word	index@(triton_poi_fused__native_batch_norm_legit_no_training_convolution_relu_7)
        /*002c*/ 	.word	0x00000000
.L_9:


//--------------------- .nv.info.triton_poi_fused__native_batch_norm_legit_no_training_convolution_relu_7 --------------------------
	.section	.nv.info.triton_poi_fused__native_batch_norm_legit_no_training_convolution_relu_7,"",@"SHT_CUDA_INFO"
	.sectionflags	@""
	.align	4


	//----- nvinfo : EIATTR_CUDA_API_VERSION
	.align		4
        /*0000*/ 	.byte	0x04, 0x37
        /*0002*/ 	.short	(.L_11 - .L_10)
.L_10:
        /*0004*/ 	.word	0x0000007c


	//----- nvinfo : EIATTR_KPARAM_INFO
	.align		4
.L_11:
        /*0008*/ 	.byte	0x04, 0x17
        /*000a*/ 	.short	(.L_13 - .L_12)
.L_12:
        /*000c*/ 	.word	0x00000000
        /*0010*/ 	.short	0x0007
        /*0012*/ 	.short	0x0038
        /*0014*/ 	.byte	0x00, 0xf0, 0x11, 0x00


	//----- nvinfo : EIATTR_KPARAM_INFO
	.align		4
.L_13:
        /*0018*/ 	.byte	0x04, 0x17
        /*001a*/ 	.short	(.L_15 - .L_14)
.L_14:
        /*001c*/ 	.word	0x00000000
        /*0020*/ 	.short	0x0006
        /*0022*/ 	.short	0x0030
        /*0024*/ 	.byte	0x00, 0xf4, 0x21, 0x00


	//----- nvinfo : EIATTR_KPARAM_INFO
	.align		4
.L_15:
        /*0028*/ 	.byte	0x04, 0x17
        /*002a*/ 	.short	(.L_17 - .L_16)
.L_16:
        /*002c*/ 	.word	0x00000000
        /*0030*/ 	.short	0x0005
        /*0032*/ 	.short	0x0028
        /*0034*/ 	.byte	0x00, 0xf4, 0x21, 0x00


	//----- nvinfo : EIATTR_KPARAM_INFO
	.align		4
.L_17:
        /*0038*/ 	.byte	0x04, 0x17
        /*003a*/ 	.short	(.L_19 - .L_18)
.L_18:
        /*003c*/ 	.word	0x00000000
        /*0040*/ 	.short	0x0004
        /*0042*/ 	.short	0x0020
        /*0044*/ 	.byte	0x00, 0xf4, 0x21, 0x00


	//----- nvinfo : EIATTR_KPARAM_INFO
	.align		4
.L_19:
        /*0048*/ 	.byte	0x04, 0x17
        /*004a*/ 	.short	(.L_21 - .L_20)
.L_20:
        /*004c*/ 	.word	0x00000000
        /*0050*/ 	.short	0x0003
        /*0052*/ 	.short	0x0018
        /*0054*/ 	.byte	0x00, 0xf4, 0x21, 0x00


	//----- nvinfo : EIATTR_KPARAM_INFO
	.align		4
.L_21:
        /*0058*/ 	.byte	0x04, 0x17
        /*005a*/ 	.short	(.L_23 - .L_22)
.L_22:
        /*005c*/ 	.word	0x00000000
        /*0060*/ 	.short	0x0002
        /*0062*/ 	.short	0x0010
        /*0064*/ 	.byte	0x00, 0xf4, 0x21, 0x00


	//----- nvinfo : EIATTR_KPARAM_INFO
	.align		4
.L_23:
        /*0068*/ 	.byte	0x04, 0x17
        /*006a*/ 	.short	(.L_25 - .L_24)
.L_24:
        /*006c*/ 	.word	0x00000000
        /*0070*/ 	.short	0x0001
        /*0072*/ 	.short	0x0008
        /*0074*/ 	.byte	0x00, 0xf4, 0x21, 0x00


	//----- nvinfo : EIATTR_KPARAM_INFO
	.align		4
.L_25:
        /*0078*/ 	.byte	0x04, 0x17
        /*007a*/ 	.short	(.L_27 - .L_26)
.L_26:
        /*007c*/ 	.word	0x00000000
        /*0080*/ 	.short	0x0000
        /*0082*/ 	.short	0x0000
        /*0084*/ 	.byte	0x00, 0xf4, 0x21, 0x00


	//----- nvinfo : EIATTR_SPARSE_MMA_MASK
	.align		4
.L_27:
        /*0088*/ 	.byte	0x03, 0x50
        /*008a*/ 	.short	0x0000


	//----- nvinfo : EIATTR_MAXREG_COUNT
	.align		4
        /*008c*/ 	.byte	0x03, 0x1b
        /*008e*/ 	.short	0x00ff


	//----- nvinfo : EIATTR_EXIT_INSTR_OFFSETS
	.align		4
        /*0090*/ 	.byte	0x04, 0x1c
        /*0092*/ 	.short	(.L_29 - .L_28)


	//   ....[0]....
.L_28:
        /*0094*/ 	.word	0x00000430


	//----- nvinfo : EIATTR_REQNTID
	.align		4
.L_29:
        /*0098*/ 	.byte	0x04, 0x10
        /*009a*/ 	.short	(.L_31 - .L_30)
.L_30:
        /*009c*/ 	.word	0x00000100
        /*00a0*/ 	.word	0x00000001
        /*00a4*/ 	.word	0x00000001


	//----- nvinfo : EIATTR_CBANK_PARAM_SIZE
	.align		4
.L_31:
        /*00a8*/ 	.byte	0x03, 0x19
        /*00aa*/ 	.short	0x003c


	//----- nvinfo : EIATTR_PARAM_CBANK
	.align		4
        /*00ac*/ 	.byte	0x04, 0x0a
        /*00ae*/ 	.short	(.L_33 - .L_32)
	.align		4
.L_32:
        /*00b0*/ 	.word	index@(.nv.constant0.triton_poi_fused__native_batch_norm_legit_no_training_convolution_relu_7)
        /*00b4*/ 	.short	0x0210
        /*00b6*/ 	.short	0x003c


	//----- nvinfo : EIATTR_SW_WAR
	.align		4
.L_33:
        /*00b8*/ 	.byte	0x04, 0x36
        /*00ba*/ 	.short	(.L_35 - .L_34)
.L_34:
        /*00bc*/ 	.word	0x00000008
.L_35:


//--------------------- .nv.callgraph             --------------------------
	.section	.nv.callgraph,"",@"SHT_CUDA_CALLGRAPH"
	.align	4
	.sectionentsize	8
	.align		4
        /*0000*/ 	.word	0x00000000
	.align		4
        /*0004*/ 	.word	0xffffffff
	.align		4
        /*0008*/ 	.word	0x00000000
	.align		4
        /*000c*/ 	.word	0xfffffffe
	.align		4
        /*0010*/ 	.word	0x00000000
	.align		4
        /*0014*/ 	.word	0xfffffffd
	.align		4
        /*0018*/ 	.word	0x00000000
	.align		4
        /*001c*/ 	.word	0xfffffffc


//--------------------- .nv.constant4             --------------------------
	.section	.nv.constant4,"a",@progbits
	.align	8
	.align		8
.nv.constant4:
        /*0000*/ 	.dword	_$_str
	.align		8
        /*0008*/ 	.dword	_$_str_$_2


//--------------------- .text.triton_poi_fused__native_batch_norm_legit_no_training_convolution_relu_7 --------------------------
	.section	.text.triton_poi_fused__native_batch_norm_legit_no_training_convolution_relu_7,"ax",@progbits
	.align	128
        .global         triton_poi_fused__native_batch_norm_legit_no_training_convolution_relu_7
        .type           triton_poi_fused__native_batch_norm_legit_no_training_convolution_relu_7,@function
        .size           triton_poi_fused__native_batch_norm_legit_no_training_convolution_relu_7,(.L_x_1 - triton_poi_fused__native_batch_norm_legit_no_training_convolution_relu_7)
        .other          triton_poi_fused__native_batch_norm_legit_no_training_convolution_relu_7,@"STO_CUDA_ENTRY STV_DEFAULT"
triton_poi_fused__native_batch_norm_legit_no_training_convolution_relu_7:
.text.triton_poi_fused__native_batch_norm_legit_no_training_convolution_relu_7:
[----:B------:R-:W-:Y:S01]  /*0000*/  LDC R1, c[0x0][0x28] ;  /* 0x00000a00ff017b82 */ /* 0x000fe20000000800 */
[----:B------:R-:W1:Y:S07]  /*0010*/  S2R R0, SR_TID.X ;  /* 0x0000000000007919 */ /* 0x000e6e0000002100 */
[----:B------:R-:W2:Y:S01]  /*0020*/  LDC.64 R8, c[0x0][0x228] ;  /* 0x00008a00ff087b82 */ /* 0x000ea20000000a00 */
[----:B------:R-:W-:Y:S01]  /*0030*/  ULDC.64 UR4, c[0x0][0x208] ;  /* 0x0000820000047ab9 */ /* 0x000fe20000000a00 */
[----:B------:R-:W3:Y:S06]  /*0040*/  S2R R5, SR_CTAID.X ;  /* 0x0000000000057919 */ /* 0x000eec0000002500 */
[----:B------:R-:W4:Y:S08]  /*0050*/  LDC.64 R6, c[0x0][0x218] ;  /* 0x00008600ff067b82 */ /* 0x000f300000000a00 */
[----:B------:R-:W5:Y:S08]  /*0060*/  LDC.64 R14, c[0x0][0x220] ;  /* 0x00008800ff0e7b82 */ /* 0x000f700000000a00 */
[----:B------:R-:W5:Y:S01]  /*0070*/  LDC.64 R12, c[0x0][0x238] ;  /* 0x00008e00ff0c7b82 */ /* 0x000f620000000a00 */
[----:B-1----:R-:W-:-:S07]  /*0080*/  SHF.L.U32 R0, R0, 0x1, RZ ;  /* 0x0000000100007819 */ /* 0x002fce00000006ff */
[----:B------:R-:W1:Y:S01]  /*0090*/  LDC.64 R16, c[0x0][0x230] ;  /* 0x00008c00ff107b82 */ /* 0x000e620000000a00 */
[----:B---3--:R-:W-:Y:S02]  /*00a0*/  SHF.R.S32.HI R3, RZ, 0x16, R5 ;  /* 0x00000016ff037819 */ /* 0x008fe40000011405 */
[----:B------:R-:W-:Y:S02]  /*00b0*/  LOP3.LUT R0, R0, 0x1fe, RZ, 0xc0, !PT ;  /* 0x000001fe00007812 */ /* 0x000fe400078ec0ff */
[----:B------:R-:W-:Y:S02]  /*00c0*/  SGXT R3, R3, 0x1 ;  /* 0x000000010303781a */ /* 0x000fe40000000200 */
[----:B------:R-:W-:-:S04]  /*00d0*/  LEA R0, R5, R0, 0x9 ;  /* 0x0000000005007211 */ /* 0x000fc800078e48ff */
[----:B------:R-:W-:-:S04]  /*00e0*/  LEA.HI R3, R3, R0, RZ, 0x7 ;  /* 0x0000000003037211 */ /* 0x000fc800078f38ff */
[----:B------:R-:W-:-:S04]  /*00f0*/  LOP3.LUT R3, R3, 0xffffff80, RZ, 0xc0, !PT ;  /* 0xffffff8003037812 */ /* 0x000fc800078ec0ff */
[----:B------:R-:W-:Y:S02]  /*0100*/  IADD3 R10, R0, -R3, RZ ;  /* 0x80000003000a7210 */ /* 0x000fe40007ffe0ff */
[----:B------:R-:W3:Y:S03]  /*0110*/  LDC.64 R2, c[0x0][0x210] ;  /* 0x00008400ff027b82 */ /* 0x000ee60000000a00 */
[----:B--2---:R-:W-:-:S06]  /*0120*/  IMAD.WIDE R8, R10, 0x4, R8 ;  /* 0x000000040a087825 */ /* 0x004fcc00078e0208 */
[----:B------:R-:W2:Y:S01]  /*0130*/  LDG.E.EL.64 R8, desc[UR4][R8.64] ;  /* 0x0000000408087981 */ /* 0x000ea2000c2e1b00 */
[----:B----4-:R-:W-:-:S06]  /*0140*/  IMAD.WIDE R6, R10, 0x4, R6 ;  /* 0x000000040a067825 */ /* 0x010fcc00078e0206 */
[----:B------:R-:W4:Y:S01]  /*0150*/  LDG.E.EL.64 R6, desc[UR4][R6.64] ;  /* 0x0000000406067981 */ /* 0x000f22000c2e1b00 */
[----:B---3--:R-:W-:-:S05]  /*0160*/  IMAD.WIDE R2, R0, 0x4, R2 ;  /* 0x0000000400027825 */ /* 0x008fca00078e0202 */
[----:B------:R-:W4:Y:S01]  /*0170*/  LDG.E.64 R4, desc[UR4][R2.64] ;  /* 0x0000000402047981 */ /* 0x000f22000c1e1b00 */
[----:B-----5:R-:W-:-:S04]  /*0180*/  IMAD.WIDE R14, R10, 0x4, R14 ;  /* 0x000000040a0e7825 */ /* 0x020fc800078e020e */
[C---:B0-----:R-:W-:Y:S02]  /*0190*/  IMAD.WIDE R12, R10.reuse, 0x4, R12 ;  /* 0x000000040a0c7825 */ /* 0x041fe400078e020c */
[----:B------:R-:W3:Y:S02]  /*01a0*/  LDG.E.EL.64 R14, desc[UR4][R14.64] ;  /* 0x000000040e0e7981 */ /* 0x000ee4000c2e1b00 */
[----:B-1----:R-:W-:Y:S02]  /*01b0*/  IMAD.WIDE R16, R10, 0x4, R16 ;  /* 0x000000040a107825 */ /* 0x002fe400078e0210 */
[----:B------:R-:W5:Y:S04]  /*01c0*/  LDG.E.EL.64 R12, desc[UR4][R12.64] ;  /* 0x000000040c0c7981 */ /* 0x000f68000c2e1b00 */
[----:B------:R0:W5:Y:S01]  /*01d0*/  LDG.E.EL.64 R10, desc[UR4][R16.64] ;  /* 0x00000004100a7981 */ /* 0x000162000c2e1b00 */
[----:B------:R-:W-:Y:S01]  /*01e0*/  HFMA2.MMA R21, -RZ, RZ, 1.625, 0 ;  /* 0x3e800000ff157435 */ /* 0x000fe200000001ff */
[----:B--2---:R-:W-:Y:S01]  /*01f0*/  FADD R8, R8, 9.9999997473787516356e-06 ;  /* 0x3727c5ac08087421 */ /* 0x004fe20000000000 */
[----:B------:R-:W-:-:S03]  /*0200*/  FADD R18, R9, 9.9999997473787516356e-06 ;  /* 0x3727c5ac09127421 */ /* 0x000fc60000000000 */
[----:B------:R1:W2:Y:S08]  /*0210*/  MUFU.SQRT R19, R8 ;  /* 0x0000000800137308 */ /* 0x0002b00000002000 */
[----:B------:R-:W0:Y:S01]  /*0220*/  MUFU.SQRT R20, R18 ;  /* 0x0000001200147308 */ /* 0x000e220000002000 */
[----:B-1----:R-:W1:Y:S01]  /*0230*/  LDC.64 R8, c[0x0][0x240] ;  /* 0x00009000ff087b82 */ /* 0x002e620000000a00 */
[----:B--2---:R-:W-:-:S02]  /*0240*/  FSETP.GT.AND P3, PT, R19, 8.50705917302346158658e+37, PT ;  /* 0x7e8000001300780b */ /* 0x004fc40003f64000 */
[----:B------:R-:W-:Y:S02]  /*0250*/  FSETP.GEU.AND P1, PT, R19, 1.175494350822287508e-38, PT ;  /* 0x008000001300780b */ /* 0x000fe40003f2e000 */
[C---:B0-----:R-:W-:Y:S02]  /*0260*/  FSETP.GT.AND P4, PT, R20.reuse, 8.50705917302346158658e+37, PT ;  /* 0x7e8000001400780b */ /* 0x041fe40003f84000 */
[----:B------:R-:W-:-:S07]  /*0270*/  FSETP.GEU.AND P0, PT, R20, 1.175494350822287508e-38, PT ;  /* 0x008000001400780b */ /* 0x000fce0003f0e000 */
[----:B------:R-:W-:-:S04]  /*0280*/  @P3 FMUL R19, R19, 0.25 ;  /* 0x3e80000013133820 */ /* 0x000fc80000400000 */
[----:B------:R-:W-:Y:S01]  /*0290*/  @!P1 FMUL R19, R19, 16777216 ;  /* 0x4b80000013139820 */ /* 0x000fe20000400000 */
[----:B------:R-:W-:-:S04]  /*02a0*/  @P4 FMUL R20, R20, 0.25 ;  /* 0x3e80000014144820 */ /* 0x000fc80000400000 */
[----:B------:R-:W-:Y:S01]  /*02b0*/  @!P0 FMUL R20, R20, 16777216 ;  /* 0x4b80000014148820 */ /* 0x000fe20000400000 */
[----:B------:R-:W0:Y:S01]  /*02c0*/  MUFU.RCP R19, R19 ;  /* 0x0000001300137308 */ /* 0x000e220000001000 */
[C---:B----4-:R-:W-:Y:S01]  /*02d0*/  FSETP.GEU.AND P2, PT, R4.reuse, -R6, PT ;  /* 0x800000060400720b */ /* 0x050fe20003f4e000 */
[----:B------:R-:W-:Y:S01]  /*02e0*/  FADD R16, R4, R6 ;  /* 0x0000000604107221 */ /* 0x000fe20000000000 */
[----:B------:R-:W-:-:S05]  /*02f0*/  FSEL R6, R21, 1, P3 ;  /* 0x3f80000015067808 */ /* 0x000fca0001800000 */
[----:B------:R-:W2:Y:S01]  /*0300*/  MUFU.RCP R20, R20 ;  /* 0x0000001400147308 */ /* 0x000ea20000001000 */
[----:B------:R-:W-:Y:S01]  /*0310*/  FADD R17, R5, R7 ;  /* 0x0000000705117221 */ /* 0x000fe20000000000 */
[----:B------:R-:W-:Y:S02]  /*0320*/  FSEL R21, R21, 1, P4 ;  /* 0x3f80000015157808 */ /* 0x000fe40002000000 */
[----:B------:R-:W-:Y:S01]  /*0330*/  FSETP.GEU.AND P3, PT, R5, -R7, PT ;  /* 0x800000070500720b */ /* 0x000fe20003f6e000 */
[----:B------:R-:W-:Y:S01]  /*0340*/  @!P1 FMUL R6, R6, 16777216 ;  /* 0x4b80000006069820 */ /* 0x000fe20000400000 */
[----:B------:R-:W-:Y:S01]  /*0350*/  FSEL R5, R16, RZ, P2 ;  /* 0x000000ff10057208 */ /* 0x000fe20001000000 */
[----:B------:R-:W-:Y:S01]  /*0360*/  @!P0 FMUL R21, R21, 16777216 ;  /* 0x4b80000015158820 */ /* 0x000fe20000400000 */
[----:B------:R-:W-:Y:S01]  /*0370*/  FSEL R4, R17, RZ, P3 ;  /* 0x000000ff11047208 */ /* 0x000fe20001800000 */
[----:B0-----:R-:W-:Y:S02]  /*0380*/  FMUL R6, R19, R6 ;  /* 0x0000000613067220 */ /* 0x001fe40000400000 */
[----:B---3--:R-:W-:-:S02]  /*0390*/  FADD R5, -R14, R5 ;  /* 0x000000050e057221 */ /* 0x008fc40000000100 */
[----:B------:R-:W-:Y:S01]  /*03a0*/  FADD R4, -R15, R4 ;  /* 0x000000040f047221 */ /* 0x000fe20000000100 */
[----:B--2---:R-:W-:Y:S01]  /*03b0*/  FMUL R21, R20, R21 ;  /* 0x0000001514157220 */ /* 0x004fe20000400000 */
[----:B------:R-:W-:-:S03]  /*03c0*/  FMUL R5, R5, R6 ;  /* 0x0000000605057220 */ /* 0x000fc60000400000 */
[----:B------:R-:W-:Y:S01]  /*03d0*/  FMUL R4, R4, R21 ;  /* 0x0000001504047220 */ /* 0x000fe20000400000 */
[----:B-1----:R-:W-:-:S04]  /*03e0*/  IMAD.WIDE R8, R0, 0x4, R8 ;  /* 0x0000000400087825 */ /* 0x002fc800078e0208 */
[----:B-----5:R-:W-:Y:S01]  /*03f0*/  FFMA R10, R10, R5, R12 ;  /* 0x000000050a0a7223 */ /* 0x020fe2000000000c */
[----:B------:R-:W-:Y:S01]  /*0400*/  FFMA R11, R11, R4, R13 ;  /* 0x000000040b0b7223 */ /* 0x000fe2000000000d */
[----:B------:R-:W-:Y:S04]  /*0410*/  STG.E.64 desc[UR4][R2.64], R16 ;  /* 0x0000001002007986 */ /* 0x000fe8000c101b04 */
[----:B------:R-:W-:Y:S01]  /*0420*/  STG.E.64 desc[UR4][R8.64], R10 ;  /* 0x0000000a08007986 */ /* 0x000fe2000c101b04 */
[----:B------:R-:W-:Y:S05]  /*0430*/  EXIT ;  /* 0x000000000000794d */ /* 0x000fea0003800000 */
.L_x_0:
[----:B------:R-:W-:-:S00]  /*0440*/  BRA `(.L_x_0) ;  /* 0xfffffffc00fc7947 */ /* 0x000fc0000383ffff */
[----:B------:R-:W-:-:S00]  /*0450*/  NOP ;  /* 0x0000000000007918 */ /* 0x000fc00000000000 */
        /* <DEDUP_REMOVED lines=10> */
.L_x_1:


//--------------------- .nv.global.init           --------------------------
	.section	.nv.global.init,"aw",@progbits
.nv.global.init:
	.type		_$_str,@object
	.size		_$_str,(_$_str_$_2 - _$_str)
_$_str:
        /*0000*/ 	.byte	0x5f, 0x5f, 0x43, 0x55, 0x44, 0x41, 0x5f, 0x46, 0x54, 0x5a, 0x00
	.type		_$_str_$_2,@object
	.size		_$_str_$_2,(.L_1 - _$_str_$_2)
_$_str_$_2:
        /*000b*/ 	.byte	0x5f, 0x5f, 0x43, 0x55, 0x44, 0x41, 0x5f, 0x50, 0x52, 0x45, 0x43, 0x5f, 0x53, 0x51, 0x52, 0x54
        /*001b*/ 	.byte	0x00
.L_1:


//--------------------- .nv.constant0.triton_poi_fused__native_batch_norm_legit_no_training_convolution_relu_7 --------------------------
	.section	.nv.constant0.triton_poi_fused__native_batch_norm_legit_no_training_convolution_relu_7,"a",@progbits
	.sectionflags	@""
	.align	4
.nv.constant0.triton_poi_fused__native_batch_norm_legit_no_training_convolution_relu_7:
	.zero		588
